//
// Generated by NVIDIA NVVM Compiler
//
// Compiler Build ID: CL-36424714
// Cuda compilation tools, release 13.0, V13.0.88
// Based on NVVM 20.0.0
//

.version 9.0
.target sm_100
.address_size 64

	// .globl	_Z3caliiiiiiPii

.visible .entry _Z3caliiiiiiPii(
	.param .u32 _Z3caliiiiiiPii_param_0,
	.param .u32 _Z3caliiiiiiPii_param_1,
	.param .u32 _Z3caliiiiiiPii_param_2,
	.param .u32 _Z3caliiiiiiPii_param_3,
	.param .u32 _Z3caliiiiiiPii_param_4,
	.param .u32 _Z3caliiiiiiPii_param_5,
	.param .u64 .ptr .align 1 _Z3caliiiiiiPii_param_6,
	.param .u32 _Z3caliiiiiiPii_param_7
)
{
	.reg .pred 	%p<14>;
	.reg .b32 	%r<91>;
	.reg .b64 	%rd<17>;

	ld.param.u32 	%r46, [_Z3caliiiiiiPii_param_0];
	ld.param.u32 	%r47, [_Z3caliiiiiiPii_param_1];
	ld.param.u32 	%r49, [_Z3caliiiiiiPii_param_2];
	ld.param.u32 	%r50, [_Z3caliiiiiiPii_param_3];
	ld.param.u64 	%rd8, [_Z3caliiiiiiPii_param_6];
	ld.param.u32 	%r51, [_Z3caliiiiiiPii_param_7];
	cvta.to.global.u64 	%rd1, %rd8;
	mov.u32 	%r1, %tid.x;
	mov.u32 	%r52, %tid.y;
	mov.u32 	%r53, %ctaid.x;
	add.s32 	%r54, %r49, %r53;
	mov.u32 	%r55, %ctaid.y;
	add.s32 	%r2, %r50, %r55;
	mul.lo.s32 	%r3, %r2, %r46;
	mad.lo.s32 	%r4, %r54, %r46, %r52;
	add.s32 	%r56, %r3, %r1;
	max.s32 	%r57, %r4, %r56;
	setp.ge.s32 	%p1, %r57, %r51;
	@%p1 bra 	$L__BB0_18;
	mul.lo.s32 	%r6, %r47, %r46;
	setp.lt.s32 	%p2, %r46, 1;
	setp.ge.s32 	%p3, %r6, %r51;
	or.pred  	%p4, %p2, %p3;
	@%p4 bra 	$L__BB0_18;
	mul.lo.s32 	%r7, %r51, %r4;
	add.s32 	%r58, %r7, %r56;
	mul.wide.s32 	%rd9, %r58, 4;
	add.s64 	%rd2, %rd1, %rd9;
	add.s32 	%r59, %r6, %r46;
	min.s32 	%r8, %r59, %r51;
	ld.global.u32 	%r87, [%rd2];
	add.s32 	%r60, %r6, 1;
	max.s32 	%r10, %r8, %r60;
	sub.s32 	%r61, %r10, %r6;
	and.b32  	%r11, %r61, 3;
	setp.eq.s32 	%p5, %r11, 0;
	mov.u32 	%r82, %r6;
	@%p5 bra 	$L__BB0_7;
	mad.lo.s32 	%r62, %r51, %r47, %r2;
	mad.lo.s32 	%r77, %r46, %r62, %r1;
	add.s32 	%r76, %r6, %r7;
	neg.s32 	%r75, %r11;
	mov.u32 	%r82, %r6;
$L__BB0_4:
	.pragma "nounroll";
	mul.wide.s32 	%rd10, %r76, 4;
	add.s64 	%rd11, %rd1, %rd10;
	ld.global.u32 	%r63, [%rd11];
	mul.wide.s32 	%rd12, %r77, 4;
	add.s64 	%rd13, %rd1, %rd12;
	ld.global.u32 	%r64, [%rd13];
	add.s32 	%r20, %r64, %r63;
	setp.ge.s32 	%p6, %r20, %r87;
	@%p6 bra 	$L__BB0_6;
	st.global.u32 	[%rd2], %r20;
	mov.u32 	%r87, %r20;
$L__BB0_6:
	add.s32 	%r82, %r82, 1;
	add.s32 	%r77, %r77, %r51;
	add.s32 	%r76, %r76, 1;
	add.s32 	%r75, %r75, 1;
	setp.ne.s32 	%p7, %r75, 0;
	@%p7 bra 	$L__BB0_4;
$L__BB0_7:
	sub.s32 	%r65, %r6, %r10;
	setp.gt.u32 	%p8, %r65, -4;
	@%p8 bra 	$L__BB0_18;
	mad.lo.s32 	%r66, %r82, %r51, %r1;
	add.s32 	%r84, %r66, %r3;
	shl.b32 	%r29, %r51, 2;
	add.s32 	%r83, %r82, %r7;
	mul.wide.s32 	%rd5, %r51, 4;
$L__BB0_9:
	mul.wide.s32 	%rd14, %r83, 4;
	add.s64 	%rd3, %rd1, %rd14;
	ld.global.u32 	%r67, [%rd3];
	mul.wide.s32 	%rd15, %r84, 4;
	add.s64 	%rd4, %rd1, %rd15;
	ld.global.u32 	%r68, [%rd4];
	add.s32 	%r35, %r68, %r67;
	setp.ge.s32 	%p9, %r35, %r87;
	@%p9 bra 	$L__BB0_11;
	st.global.u32 	[%rd2], %r35;
	mov.u32 	%r87, %r35;
$L__BB0_11:
	ld.global.u32 	%r69, [%rd3+4];
	add.s64 	%rd6, %rd4, %rd5;
	ld.global.u32 	%r70, [%rd6];
	add.s32 	%r37, %r70, %r69;
	setp.ge.s32 	%p10, %r37, %r87;
	@%p10 bra 	$L__BB0_13;
	st.global.u32 	[%rd2], %r37;
	mov.u32 	%r87, %r37;
$L__BB0_13:
	ld.global.u32 	%r71, [%rd3+8];
	add.s64 	%rd7, %rd6, %rd5;
	ld.global.u32 	%r72, [%rd7];
	add.s32 	%r39, %r72, %r71;
	setp.ge.s32 	%p11, %r39, %r87;
	@%p11 bra 	$L__BB0_15;
	st.global.u32 	[%rd2], %r39;
	mov.u32 	%r87, %r39;
$L__BB0_15:
	ld.global.u32 	%r73, [%rd3+12];
	add.s64 	%rd16, %rd7, %rd5;
	ld.global.u32 	%r74, [%rd16];
	add.s32 	%r41, %r74, %r73;
	setp.ge.s32 	%p12, %r41, %r87;
	@%p12 bra 	$L__BB0_17;
	st.global.u32 	[%rd2], %r41;
	mov.u32 	%r87, %r41;
$L__BB0_17:
	add.s32 	%r82, %r82, 4;
	add.s32 	%r84, %r84, %r29;
	add.s32 	%r83, %r83, 4;
	setp.lt.s32 	%p13, %r82, %r8;
	@%p13 bra 	$L__BB0_9;
$L__BB0_18:
	ret;

}


// ===== COMPILED SASS (sm_100) =====

	.target	sm_100

	.elftype	@"ET_EXEC"


//--------------------- .note.nv.tkinfo           --------------------------
	.section	.note.nv.tkinfo,"",@"SHT_NOTE"
	.sectionflags	@"SHF_NOTE_NV_TKINFO"
	.tkinfo
        /*0018*/ 	.word	0x00000002
        /*0030*/ 	.string	""
        /*0030*/ 	.string	"ptxas"
        /*0030*/ 	.string	"Cuda compilation tools, release 13.0, V13.0.88"
        /*0030*/ 	.string	"Build cuda_13.0.r13.0/compiler.36424714_0"
        /*0030*/ 	.string	"-arch sm_100 -m 64 "



//--------------------- .note.nv.cuinfo           --------------------------
	.section	.note.nv.cuinfo,"",@"SHT_NOTE"
	.sectionflags	@"SHF_NOTE_NV_CUINFO"
        /*0018*/ 	.short	0x0002
        /*001a*/ 	.short	0x0064
        /*001c*/ 	.short	0x0082
	.zero		2


//--------------------- .nv.info                  --------------------------
	.section	.nv.info,"",@"SHT_CUDA_INFO"
	.align	4


	//----- nvinfo : EIATTR_REGCOUNT
	.align		4
        /*0000*/ 	.byte	0x04, 0x2f
        /*0002*/ 	.short	(.L_1 - .L_0)
	.align		4
.L_0:
        /*0004*/ 	.word	index@(_Z3caliiiiiiPii)
        /*0008*/ 	.word	0x0000001c


	//----- nvinfo : EIATTR_FRAME_SIZE
	.align		4
.L_1:
        /*000c*/ 	.byte	0x04, 0x11
        /*000e*/ 	.short	(.L_3 - .L_2)
	.align		4
.L_2:
        /*0010*/ 	.word	index@(_Z3caliiiiiiPii)
        /*0014*/ 	.word	0x00000000


	//----- nvinfo : EIATTR_MIN_STACK_SIZE
	.align		4
.L_3:
        /*0018*/ 	.byte	0x04, 0x12
        /*001a*/ 	.short	(.L_5 - .L_4)
	.align		4
.L_4:
        /*001c*/ 	.word	index@(_Z3caliiiiiiPii)
        /*0020*/ 	.word	0x00000000
.L_5:


//--------------------- .nv.compat                --------------------------
	.section	.nv.compat,"",@"SHT_CUDA_COMPAT_INFO"
	.align	4
        /*0000*/ 	.byte	0x02, 0x09, 0x00, 0x00, 0x02, 0x02, 0x01, 0x00, 0x02, 0x05, 0x05, 0x00, 0x03, 0x07, 0x01, 0x01
        /*0010*/ 	.byte	0x02, 0x03, 0x00, 0x00, 0x02, 0x06, 0x01, 0x00, 0x04, 0x0b, 0x08, 0x00, 0x09, 0x00, 0x00, 0x00
        /*0020*/ 	.byte	0x00, 0x00, 0x00, 0x00


//--------------------- .nv.info._Z3caliiiiiiPii  --------------------------
	.section	.nv.info._Z3caliiiiiiPii,"",@"SHT_CUDA_INFO"
	.sectionflags	@""
	.align	4


	//----- nvinfo : EIATTR_CUDA_API_VERSION
	.align		4
        /*0000*/ 	.byte	0x04, 0x37
        /*0002*/ 	.short	(.L_7 - .L_6)
.L_6:
        /*0004*/ 	.word	0x00000082


	//----- nvinfo : EIATTR_KPARAM_INFO
	.align		4
.L_7:
        /*0008*/ 	.byte	0x04, 0x17
        /*000a*/ 	.short	(.L_9 - .L_8)
.L_8:
        /*000c*/ 	.word	0x00000000
        /*0010*/ 	.short	0x0007
        /*0012*/ 	.short	0x0020
        /*0014*/ 	.byte	0x00, 0xf0, 0x11, 0x00


	//----- nvinfo : EIATTR_KPARAM_INFO
	.align		4
.L_9:
        /*0018*/ 	.byte	0x04, 0x17
        /*001a*/ 	.short	(.L_11 - .L_10)
.L_10:
        /*001c*/ 	.word	0x00000000
        /*0020*/ 	.short	0x0006
        /*0022*/ 	.short	0x0018
        /*0024*/ 	.byte	0x00, 0xf5, 0x21, 0x00


	//----- nvinfo : EIATTR_KPARAM_INFO
	.align		4
.L_11:
        /*0028*/ 	.byte	0x04, 0x17
        /*002a*/ 	.short	(.L_13 - .L_12)
.L_12:
        /*002c*/ 	.word	0x00000000
        /*0030*/ 	.short	0x0005
        /*0032*/ 	.short	0x0014
        /*0034*/ 	.byte	0x00, 0xf0, 0x11, 0x00


	//----- nvinfo : EIATTR_KPARAM_INFO
	.align		4
.L_13:
        /*0038*/ 	.byte	0x04, 0x17
        /*003a*/ 	.short	(.L_15 - .L_14)
.L_14:
        /*003c*/ 	.word	0x00000000
        /*0040*/ 	.short	0x0004
        /*0042*/ 	.short	0x0010
        /*0044*/ 	.byte	0x00, 0xf0, 0x11, 0x00


	//----- nvinfo : EIATTR_KPARAM_INFO
	.align		4
.L_15:
        /*0048*/ 	.byte	0x04, 0x17
        /*004a*/ 	.short	(.L_17 - .L_16)
.L_16:
        /*004c*/ 	.word	0x00000000
        /*0050*/ 	.short	0x0003
        /*0052*/ 	.short	0x000c
        /*0054*/ 	.byte	0x00, 0xf0, 0x11, 0x00


	//----- nvinfo : EIATTR_KPARAM_INFO
	.align		4
.L_17:
        /*0058*/ 	.byte	0x04, 0x17
        /*005a*/ 	.short	(.L_19 - .L_18)
.L_18:
        /*005c*/ 	.word	0x00000000
        /*0060*/ 	.short	0x0002
        /*0062*/ 	.short	0x0008
        /*0064*/ 	.byte	0x00, 0xf0, 0x11, 0x00


	//----- nvinfo : EIATTR_KPARAM_INFO
	.align		4
.L_19:
        /*0068*/ 	.byte	0x04, 0x17
        /*006a*/ 	.short	(.L_21 - .L_20)
.L_20:
        /*006c*/ 	.word	0x00000000
        /*0070*/ 	.short	0x0001
        /*0072*/ 	.short	0x0004
        /*0074*/ 	.byte	0x00, 0xf0, 0x11, 0x00


	//----- nvinfo : EIATTR_KPARAM_INFO
	.align		4
.L_21:
        /*0078*/ 	.byte	0x04, 0x17
        /*007a*/ 	.short	(.L_23 - .L_22)
.L_22:
        /*007c*/ 	.word	0x00000000
        /*0080*/ 	.short	0x0000
        /*0082*/ 	.short	0x0000
        /*0084*/ 	.byte	0x00, 0xf0, 0x11, 0x00


	//----- nvinfo : EIATTR_SPARSE_MMA_MASK
	.align		4
.L_23:
        /*0088*/ 	.byte	0x03, 0x50
        /*008a*/ 	.short	0x0000


	//----- nvinfo : EIATTR_MAXREG_COUNT
	.align		4
        /*008c*/ 	.byte	0x03, 0x1b
        /*008e*/ 	.short	0x00ff


	//----- nvinfo : EIATTR_MERCURY_ISA_VERSION
	.align		4
        /*0090*/ 	.byte	0x03, 0x5f
        /*0092*/ 	.short	0x0101


	//----- nvinfo : EIATTR_VRC_CTA_INIT_COUNT
	.align		4
        /*0094*/ 	.byte	0x02, 0x4a
	.zero		1
	.zero		1


	//----- nvinfo : EIATTR_EXIT_INSTR_OFFSETS
	.align		4
        /*0098*/ 	.byte	0x04, 0x1c
        /*009a*/ 	.short	(.L_25 - .L_24)


	//   ....[0]....
.L_24:
        /*009c*/ 	.word	0x000000e0


	//   ....[1]....
        /*00a0*/ 	.word	0x00000130


	//   ....[2]....
        /*00a4*/ 	.word	0x00000370


	//   ....[3]....
        /*00a8*/ 	.word	0x00001080


	//   ....[4]....
        /*00ac*/ 	.word	0x00001250


	//----- nvinfo : EIATTR_CBANK_PARAM_SIZE
	.align		4
.L_25:
        /*00b0*/ 	.byte	0x03, 0x19
        /*00b2*/ 	.short	0x0024


	//----- nvinfo : EIATTR_PARAM_CBANK
	.align		4
        /*00b4*/ 	.byte	0x04, 0x0a
        /*00b6*/ 	.short	(.L_27 - .L_26)
	.align		4
.L_26:
        /*00b8*/ 	.word	index@(.nv.constant0._Z3caliiiiiiPii)
        /*00bc*/ 	.short	0x0380
        /*00be*/ 	.short	0x0024


	//----- nvinfo : EIATTR_SW_WAR
	.align		4
.L_27:
        /*00c0*/ 	.byte	0x04, 0x36
        /*00c2*/ 	.short	(.L_29 - .L_28)
.L_28:
        /*00c4*/ 	.word	0x00000008
.L_29:


//--------------------- .nv.callgraph             --------------------------
	.section	.nv.callgraph,"",@"SHT_CUDA_CALLGRAPH"
	.align	4
	.sectionentsize	8
	.align		4
        /*0000*/ 	.word	0x00000000
	.align		4
        /*0004*/ 	.word	0xffffffff
	.align		4
        /*0008*/ 	.word	0x00000000
	.align		4
        /*000c*/ 	.word	0xfffffffe
	.align		4
        /*0010*/ 	.word	0x00000000
	.align		4
        /*0014*/ 	.word	0xfffffffd
	.align		4
        /*0018*/ 	.word	0x00000000
	.align		4
        /*001c*/ 	.word	0xfffffffc


//--------------------- .text._Z3caliiiiiiPii     --------------------------
	.section	.text._Z3caliiiiiiPii,"ax",@progbits
	.align	128
        .global         _Z3caliiiiiiPii
        .type           _Z3caliiiiiiPii,@function
        .size           _Z3caliiiiiiPii,(.L_x_6 - _Z3caliiiiiiPii)
        .other          _Z3caliiiiiiPii,@"STO_CUDA_ENTRY STV_DEFAULT"
_Z3caliiiiiiPii:
.text._Z3caliiiiiiPii:
[----:B------:R-:W-:Y:S01]  /*0000*/  LDC R1, c[0x0][0x37c] ;  /* 0x0000df00ff017b82 */ /* 0x000fe20000000800 */
[----:B------:R-:W0:Y:S07]  /*0010*/  S2R R13, SR_TID.Y ;  /* 0x00000000000d7919 */ /* 0x000e2e0000002200 */
[----:B------:R-:W1:Y:S01]  /*0020*/  S2UR UR4, SR_CTAID.X ;  /* 0x00000000000479c3 */ /* 0x000e620000002500 */
[----:B------:R-:W1:Y:S01]  /*0030*/  LDCU.64 UR6, c[0x0][0x388] ;  /* 0x00007100ff0677ac */ /* 0x000e620008000a00 */
[----:B------:R-:W2:Y:S06]  /*0040*/  S2R R9, SR_TID.X ;  /* 0x0000000000097919 */ /* 0x000eac0000002100 */
[----:B------:R-:W3:Y:S08]  /*0050*/  S2UR UR5, SR_CTAID.Y ;  /* 0x00000000000579c3 */ /* 0x000ef00000002600 */
[----:B------:R-:W0:Y:S08]  /*0060*/  LDC R17, c[0x0][0x380] ;  /* 0x0000e000ff117b82 */ /* 0x000e300000000800 */
[----:B------:R-:W4:Y:S01]  /*0070*/  LDC R6, c[0x0][0x3a0] ;  /* 0x0000e800ff067b82 */ /* 0x000f220000000800 */
[----:B-1----:R-:W-:-:S02]  /*0080*/  UIADD3 UR4, UPT, UPT, UR4, UR6, URZ ;  /* 0x0000000604047290 */ /* 0x002fc4000fffe0ff */
[----:B---3--:R-:W-:-:S04]  /*0090*/  UIADD3 UR5, UPT, UPT, UR5, UR7, URZ ;  /* 0x0000000705057290 */ /* 0x008fc8000fffe0ff */
[C---:B0-----:R-:W-:Y:S02]  /*00a0*/  IMAD R13, R17.reuse, UR4, R13 ;  /* 0x00000004110d7c24 */ /* 0x041fe4000f8e020d */
[----:B--2---:R-:W-:-:S05]  /*00b0*/  IMAD R0, R17, UR5, R9 ;  /* 0x0000000511007c24 */ /* 0x004fca000f8e0209 */
[----:B------:R-:W-:-:S04]  /*00c0*/  VIMNMX R3, PT, PT, R13, R0, !PT ;  /* 0x000000000d037248 */ /* 0x000fc80007fe0100 */
[----:B----4-:R-:W-:-:S13]  /*00d0*/  ISETP.GE.AND P0, PT, R3, R6, PT ;  /* 0x000000060300720c */ /* 0x010fda0003f06270 */
[----:B------:R-:W-:Y:S05]  /*00e0*/  @P0 EXIT ;  /* 0x000000000000094d */ /* 0x000fea0003800000 */
[----:B------:R-:W0:Y:S02]  /*00f0*/  LDC R12, c[0x0][0x384] ;  /* 0x0000e100ff0c7b82 */ /* 0x000e240000000800 */
[----:B0-----:R-:W-:-:S05]  /*0100*/  IMAD R8, R17, R12, RZ ;  /* 0x0000000c11087224 */ /* 0x001fca00078e02ff */
[----:B------:R-:W-:-:S04]  /*0110*/  ISETP.GE.AND P0, PT, R8, R6, PT ;  /* 0x000000060800720c */ /* 0x000fc80003f06270 */
[----:B------:R-:W-:-:S13]  /*0120*/  ISETP.LT.OR P0, PT, R17, 0x1, P0 ;  /* 0x000000011100780c */ /* 0x000fda0000701670 */
[----:B------:R-:W-:Y:S05]  /*0130*/  @P0 EXIT ;  /* 0x000000000000094d */ /* 0x000fea0003800000 */
[----:B------:R-:W0:Y:S01]  /*0140*/  LDCU.64 UR8, c[0x0][0x398] ;  /* 0x00007300ff0877ac */ /* 0x000e220008000a00 */
[C---:B------:R-:W-:Y:S01]  /*0150*/  VIADDMNMX R7, R8.reuse, R17, R6, PT ;  /* 0x0000001108077246 */ /* 0x040fe20003800106 */
[----:B------:R-:W1:Y:S03]  /*0160*/  LDCU.64 UR6, c[0x0][0x358] ;  /* 0x00006b00ff0677ac */ /* 0x000e660008000a00 */
[----:B------:R-:W-:-:S04]  /*0170*/  VIADDMNMX R3, R8, 0x1, R7, !PT ;  /* 0x0000000108037846 */ /* 0x000fc80007800107 */
[C---:B------:R-:W-:Y:S01]  /*0180*/  IADD3 R2, PT, PT, -R8.reuse, R3, RZ ;  /* 0x0000000308027210 */ /* 0x040fe20007ffe1ff */
[----:B------:R-:W-:Y:S02]  /*0190*/  IMAD.IADD R11, R8, 0x1, -R3 ;  /* 0x00000001080b7824 */ /* 0x000fe400078e0a03 */
[----:B------:R-:W-:Y:S01]  /*01a0*/  IMAD R3, R13, R6, R0 ;  /* 0x000000060d037224 */ /* 0x000fe200078e0200 */
[----:B------:R-:W-:Y:S02]  /*01b0*/  LOP3.LUT P1, R10, R2, 0x3, RZ, 0xc0, !PT ;  /* 0x00000003020a7812 */ /* 0x000fe4000782c0ff */
[----:B------:R-:W-:Y:S02]  /*01c0*/  ISETP.GT.U32.AND P0, PT, R11, -0x4, PT ;  /* 0xfffffffc0b00780c */ /* 0x000fe40003f04070 */
[----:B0-----:R-:W-:Y:S01]  /*01d0*/  MOV R4, UR8 ;  /* 0x0000000800047c02 */ /* 0x001fe20008000f00 */
[----:B------:R-:W-:-:S04]  /*01e0*/  IMAD.U32 R5, RZ, RZ, UR9 ;  /* 0x00000009ff057e24 */ /* 0x000fc8000f8e00ff */
[----:B------:R-:W-:-:S05]  /*01f0*/  IMAD.WIDE R2, R3, 0x4, R4 ;  /* 0x0000000403027825 */ /* 0x000fca00078e0204 */
[----:B-1----:R0:W5:Y:S01]  /*0200*/  LDG.E R0, desc[UR6][R2.64] ;  /* 0x0000000602007981 */ /* 0x002162000c1e1900 */
[----:B------:R-:W-:Y:S05]  /*0210*/  @!P1 BRA `(.L_x_0) ;  /* 0x0000000000549947 */ /* 0x000fea0003800000 */
[----:B------:R-:W1:Y:S01]  /*0220*/  LDC R16, c[0x0][0x3a0] ;  /* 0x0000e800ff107b82 */ /* 0x000e620000000800 */
[----:B------:R-:W-:Y:S02]  /*0230*/  IMAD R12, R6, R12, UR5 ;  /* 0x00000005060c7e24 */ /* 0x000fe4000f8e020c */
[----:B------:R-:W-:Y:S02]  /*0240*/  IMAD R19, R13, R6, R8 ;  /* 0x000000060d137224 */ /* 0x000fe400078e0208 */
[----:B------:R-:W-:Y:S01]  /*0250*/  IMAD R17, R12, R17, R9 ;  /* 0x000000110c117224 */ /* 0x000fe200078e0209 */
[----:B------:R-:W-:Y:S02]  /*0260*/  IADD3 R12, PT, PT, -R10, RZ, RZ ;  /* 0x000000ff0a0c7210 */ /* 0x000fe40007ffe1ff */
[----:B------:R-:W2:Y:S05]  /*0270*/  LDC.64 R4, c[0x0][0x398] ;  /* 0x0000e600ff047b82 */ /* 0x000eaa0000000a00 */
.L_x_1:
[----:B--2---:R-:W-:-:S04]  /*0280*/  IMAD.WIDE R14, R19, 0x4, R4 ;  /* 0x00000004130e7825 */ /* 0x004fc800078e0204 */
[----:B------:R-:W-:Y:S02]  /*0290*/  IMAD.WIDE R10, R17, 0x4, R4 ;  /* 0x00000004110a7825 */ /* 0x000fe400078e0204 */
[----:B------:R-:W2:Y:S04]  /*02a0*/  LDG.E R14, desc[UR6][R14.64] ;  /* 0x000000060e0e7981 */ /* 0x000ea8000c1e1900 */
[----:B------:R-:W2:Y:S01]  /*02b0*/  LDG.E R11, desc[UR6][R10.64] ;  /* 0x000000060a0b7981 */ /* 0x000ea2000c1e1900 */
[----:B------:R-:W-:Y:S01]  /*02c0*/  IADD3 R12, PT, PT, R12, 0x1, RZ ;  /* 0x000000010c0c7810 */ /* 0x000fe20007ffe0ff */
[----:B-1----:R-:W-:Y:S01]  /*02d0*/  IMAD.MOV.U32 R6, RZ, RZ, R16 ;  /* 0x000000ffff067224 */ /* 0x002fe200078e0010 */
[----:B------:R-:W-:Y:S01]  /*02e0*/  IADD3 R19, PT, PT, R19, 0x1, RZ ;  /* 0x0000000113137810 */ /* 0x000fe20007ffe0ff */
[----:B------:R-:W-:Y:S01]  /*02f0*/  VIADD R8, R8, 0x1 ;  /* 0x0000000108087836 */ /* 0x000fe20000000000 */
[----:B------:R-:W-:Y:S01]  /*0300*/  ISETP.NE.AND P2, PT, R12, RZ, PT ;  /* 0x000000ff0c00720c */ /* 0x000fe20003f45270 */
[----:B------:R-:W-:-:S02]  /*0310*/  IMAD.IADD R17, R17, 0x1, R6 ;  /* 0x0000000111117824 */ /* 0x000fc400078e0206 */
[----:B--23--:R-:W-:-:S05]  /*0320*/  IMAD.IADD R21, R14, 0x1, R11 ;  /* 0x000000010e157824 */ /* 0x00cfca00078e020b */
[----:B-----5:R-:W-:-:S13]  /*0330*/  ISETP.GE.AND P1, PT, R21, R0, PT ;  /* 0x000000001500720c */ /* 0x020fda0003f26270 */
[----:B------:R3:W-:Y:S01]  /*0340*/  @!P1 STG.E desc[UR6][R2.64], R21 ;  /* 0x0000001502009986 */ /* 0x0007e2000c101906 */
[----:B------:R-:W-:Y:S01]  /*0350*/  @!P1 MOV R0, R21 ;  /* 0x0000001500009202 */ /* 0x000fe20000000f00 */
[----:B------:R-:W-:Y:S06]  /*0360*/  @P2 BRA `(.L_x_1) ;  /* 0xfffffffc00c42947 */ /* 0x000fec000383ffff */
.L_x_0:
[----:B------:R-:W-:Y:S05]  /*0370*/  @P0 EXIT ;  /* 0x000000000000094d */ /* 0x000fea0003800000 */
[----:B------:R-:W1:Y:S01]  /*0380*/  LDC R10, c[0x0][0x380] ;  /* 0x0000e000ff0a7b82 */ /* 0x000e620000000800 */
[----:B------:R-:W-:Y:S01]  /*0390*/  IADD3 R11, PT, PT, R7, -R8, RZ ;  /* 0x80000008070b7210 */ /* 0x000fe20007ffe0ff */
[-C--:B------:R-:W-:Y:S01]  /*03a0*/  IMAD R9, R8, R6.reuse, R9 ;  /* 0x0000000608097224 */ /* 0x080fe200078e0209 */
[----:B------:R-:W-:Y:S01]  /*03b0*/  PLOP3.LUT P0, PT, PT, PT, PT, 0x80, 0x8 ;  /* 0x000000000008781c */ /* 0x000fe20003f0f070 */
[----:B------:R-:W-:Y:S01]  /*03c0*/  IMAD R13, R13, R6, R8 ;  /* 0x000000060d0d7224 */ /* 0x000fe200078e0208 */
[----:B------:R-:W-:Y:S01]  /*03d0*/  ISETP.GT.AND P1, PT, R11, 0xc, PT ;  /* 0x0000000c0b00780c */ /* 0x000fe20003f24270 */
[----:B-1----:R-:W-:-:S12]  /*03e0*/  IMAD R17, R10, UR5, R9 ;  /* 0x000000050a117c24 */ /* 0x002fd8000f8e0209 */
[----:B------:R-:W-:Y:S05]  /*03f0*/  @!P1 BRA `(.L_x_2) ;  /* 0x00000008000c9947 */ /* 0x000fea0003800000 */
[----:B------:R-:W1:Y:S01]  /*0400*/  LDC R6, c[0x0][0x3a0] ;  /* 0x0000e800ff067b82 */ /* 0x000e620000000800 */
[----:B------:R-:W-:Y:S01]  /*0410*/  PLOP3.LUT P0, PT, PT, PT, PT, 0x8, 0x80 ;  /* 0x000000000080781c */ /* 0x000fe20003f0e170 */
[----:B------:R-:W-:-:S06]  /*0420*/  VIADD R9, R7, 0xfffffff4 ;  /* 0xfffffff407097836 */ /* 0x000fcc0000000000 */
[----:B------:R-:W2:Y:S06]  /*0430*/  LDC.64 R4, c[0x0][0x398] ;  /* 0x0000e600ff047b82 */ /* 0x000eac0000000a00 */
.L_x_3:
[----:B--2---:R-:W-:-:S04]  /*0440*/  IMAD.WIDE R10, R13, 0x4, R4 ;  /* 0x000000040d0a7825 */ /* 0x004fc800078e0204 */
[----:B------:R-:W-:Y:S01]  /*0450*/  IMAD.WIDE R14, R17, 0x4, R4 ;  /* 0x00000004110e7825 */ /* 0x000fe200078e0204 */
[----:B------:R-:W2:Y:S04]  /*0460*/  LDG.E R12, desc[UR6][R10.64] ;  /* 0x000000060a0c7981 */ /* 0x000ea8000c1e1900 */
[----:B------:R-:W2:Y:S02]  /*0470*/  LDG.E R19, desc[UR6][R14.64] ;  /* 0x000000060e137981 */ /* 0x000ea4000c1e1900 */
[----:B--2-4-:R-:W-:Y:S01]  /*0480*/  IADD3 R23, PT, PT, R12, R19, RZ ;  /* 0x000000130c177210 */ /* 0x014fe20007ffe0ff */
[----:B-1----:R-:W-:-:S03]  /*0490*/  IMAD.WIDE R18, R6, 0x4, R14 ;  /* 0x0000000406127825 */ /* 0x002fc600078e020e */
[----:B-----5:R-:W-:-:S13]  /*04a0*/  ISETP.GE.AND P1, PT, R23, R0, PT ;  /* 0x000000001700720c */ /* 0x020fda0003f26270 */
[----:B------:R1:W-:Y:S04]  /*04b0*/  @!P1 STG.E desc[UR6][R2.64], R23 ;  /* 0x0000001702009986 */ /* 0x0003e8000c101906 */
[----:B------:R-:W2:Y:S04]  /*04c0*/  LDG.E R12, desc[UR6][R10.64+0x4] ;  /* 0x000004060a0c7981 */ /* 0x000ea8000c1e1900 */
[----:B---3--:R-:W2:Y:S01]  /*04d0*/  LDG.E R21, desc[UR6][R18.64] ;  /* 0x0000000612157981 */ /* 0x008ea2000c1e1900 */
[----:B------:R-:W-:Y:S02]  /*04e0*/  @!P1 IMAD.MOV.U32 R0, RZ, RZ, R23 ;  /* 0x000000ffff009224 */ /* 0x000fe400078e0017 */
[----:B------:R-:W-:Y:S01]  /*04f0*/  IMAD.WIDE R14, R6, 0x4, R18 ;  /* 0x00000004060e7825 */ /* 0x000fe200078e0212 */
[----:B--2---:R-:W-:-:S04]  /*0500*/  IADD3 R25, PT, PT, R12, R21, RZ ;  /* 0x000000150c197210 */ /* 0x004fc80007ffe0ff */
[----:B------:R-:W-:-:S13]  /*0510*/  ISETP.GE.AND P1, PT, R25, R0, PT ;  /* 0x000000001900720c */ /* 0x000fda0003f26270 */
[----:B------:R2:W-:Y:S04]  /*0520*/  @!P1 STG.E desc[UR6][R2.64], R25 ;  /* 0x0000001902009986 */ /* 0x0005e8000c101906 */
[----:B------:R-:W1:Y:S04]  /*0530*/  LDG.E R12, desc[UR6][R10.64+0x8] ;  /* 0x000008060a0c7981 */ /* 0x000e68000c1e1900 */
[----:B------:R-:W1:Y:S01]  /*0540*/  LDG.E R21, desc[UR6][R14.64] ;  /* 0x000000060e157981 */ /* 0x000e62000c1e1900 */
[----:B------:R-:W-:Y:S01]  /*0550*/  @!P1 IMAD.MOV.U32 R0, RZ, RZ, R25 ;  /* 0x000000ffff009224 */ /* 0x000fe200078e0019 */
[----:B-1----:R-:W-:Y:S01]  /*0560*/  IADD3 R23, PT, PT, R12, R21, RZ ;  /* 0x000000150c177210 */ /* 0x002fe20007ffe0ff */
[----:B------:R-:W-:-:S03]  /*0570*/  IMAD.WIDE R20, R6, 0x4, R14 ;  /* 0x0000000406147825 */ /* 0x000fc600078e020e */
[----:B------:R-:W-:-:S13]  /*0580*/  ISETP.GE.AND P1, PT, R23, R0, PT ;  /* 0x000000001700720c */ /* 0x000fda0003f26270 */
[----:B------:R1:W-:Y:S04]  /*0590*/  @!P1 STG.E desc[UR6][R2.64], R23 ;  /* 0x0000001702009986 */ /* 0x0003e8000c101906 */
[----:B------:R-:W2:Y:S04]  /*05a0*/  LDG.E R12, desc[UR6][R10.64+0xc] ;  /* 0x00000c060a0c7981 */ /* 0x000ea8000c1e1900 */
[----:B------:R-:W2:Y:S01]  /*05b0*/  LDG.E R21, desc[UR6][R20.64] ;  /* 0x0000000614157981 */ /* 0x000ea2000c1e1900 */
[----:B------:R-:W-:Y:S01]  /*05c0*/  @!P1 IMAD.MOV.U32 R0, RZ, RZ, R23 ;  /* 0x000000ffff009224 */ /* 0x000fe200078e0017 */
[----:B------:R-:W-:Y:S01]  /*05d0*/  LEA R19, R6, R17, 0x2 ;  /* 0x0000001106137211 */ /* 0x000fe200078e10ff */
[----:B------:R-:W-:-:S04]  /*05e0*/  VIADD R15, R13, 0x4 ;  /* 0x000000040d0f7836 */ /* 0x000fc80000000000 */
[----:B------:R-:W-:-:S04]  /*05f0*/  IMAD.WIDE R14, R15, 0x4, R4 ;  /* 0x000000040f0e7825 */ /* 0x000fc800078e0204 */
        /* <DEDUP_REMOVED lines=30> */
[----:B------:R-:W-:Y:S01]  /*07e0*/  IMAD.WIDE R16, R19, 0x4, R4 ;  /* 0x0000000413107825 */ /* 0x000fe200078e0204 */
[----:B--2---:R-:W-:-:S03]  /*07f0*/  IADD3 R25, PT, PT, R10, R21, RZ ;  /* 0x000000150a197210 */ /* 0x004fc60007ffe0ff */
[----:B------:R-:W-:Y:S01]  /*0800*/  IMAD.WIDE R10, R11, 0x4, R4 ;  /* 0x000000040b0a7825 */ /* 0x000fe200078e0204 */
        /* <DEDUP_REMOVED lines=57> */
[----:B------:R-:W-:Y:S01]  /*0ba0*/  LEA R17, R6, R19, 0x2 ;  /* 0x0000001306117211 */ /* 0x000fe200078e10ff */
[----:B------:R-:W-:-:S02]  /*0bb0*/  VIADD R8, R8, 0x10 ;  /* 0x0000001008087836 */ /* 0x000fc40000000000 */
[----:B------:R-:W-:-:S03]  /*0bc0*/  VIADD R13, R13, 0x10 ;  /* 0x000000100d0d7836 */ /* 0x000fc60000000000 */
[----:B------:R-:W-:Y:S02]  /*0bd0*/  ISETP.GE.AND P2, PT, R8, R9, PT ;  /* 0x000000090800720c */ /* 0x000fe40003f46270 */
[----:B-1----:R-:W-:-:S04]  /*0be0*/  IADD3 R23, PT, PT, R12, R11, RZ ;  /* 0x0000000b0c177210 */ /* 0x002fc80007ffe0ff */
[----:B------:R-:W-:-:S13]  /*0bf0*/  ISETP.GE.AND P1, PT, R23, R0, PT ;  /* 0x000000001700720c */ /* 0x000fda0003f26270 */
[----:B------:R4:W-:Y:S01]  /*0c00*/  @!P1 STG.E desc[UR6][R2.64], R23 ;  /* 0x0000001702009986 */ /* 0x0009e2000c101906 */
[----:B------:R-:W-:Y:S01]  /*0c10*/  @!P1 MOV R0, R23 ;  /* 0x0000001700009202 */ /* 0x000fe20000000f00 */
[----:B------:R-:W-:Y:S06]  /*0c20*/  @!P2 BRA `(.L_x_3) ;  /* 0xfffffff80004a947 */ /* 0x000fec000383ffff */
.L_x_2:
[----:B------:R-:W-:-:S05]  /*0c30*/  IMAD.IADD R9, R7, 0x1, -R8 ;  /* 0x0000000107097824 */ /* 0x000fca00078e0a08 */
[----:B------:R-:W-:-:S13]  /*0c40*/  ISETP.GT.AND P1, PT, R9, 0x4, PT ;  /* 0x000000040900780c */ /* 0x000fda0003f24270 */
[----:B------:R-:W-:Y:S05]  /*0c50*/  @!P1 BRA `(.L_x_4) ;  /* 0x0000000400049947 */ /* 0x000fea0003800000 */
[----:B------:R-:W-:-:S04]  /*0c60*/  IMAD.WIDE R10, R13, 0x4, R4 ;  /* 0x000000040d0a7825 */ /* 0x000fc800078e0204 */
[----:B------:R-:W-:Y:S01]  /*0c70*/  IMAD.WIDE R14, R17, 0x4, R4 ;  /* 0x00000004110e7825 */ /* 0x000fe200078e0204 */
[----:B------:R-:W4:Y:S04]  /*0c80*/  LDG.E R9, desc[UR6][R10.64] ;  /* 0x000000060a097981 */ /* 0x000f28000c1e1900 */
[----:B------:R-:W4:Y:S01]  /*0c90*/  LDG.E R12, desc[UR6][R14.64] ;  /* 0x000000060e0c7981 */ /* 0x000f22000c1e1900 */
[----:B------:R-:W-:Y:S01]  /*0ca0*/  IMAD.WIDE R18, R6, 0x4, R14 ;  /* 0x0000000406127825 */ /* 0x000fe200078e020e */
[----:B----4-:R-:W-:-:S04]  /*0cb0*/  IADD3 R23, PT, PT, R9, R12, RZ ;  /* 0x0000000c09177210 */ /* 0x010fc80007ffe0ff */
[----:B-----5:R-:W-:-:S13]  /*0cc0*/  ISETP.GE.AND P0, PT, R23, R0, PT ;  /* 0x000000001700720c */ /* 0x020fda0003f06270 */
[----:B------:R1:W-:Y:S04]  /*0cd0*/  @!P0 STG.E desc[UR6][R2.64], R23 ;  /* 0x0000001702008986 */ /* 0x0003e8000c101906 */
[----:B------:R-:W2:Y:S04]  /*0ce0*/  LDG.E R9, desc[UR6][R10.64+0x4] ;  /* 0x000004060a097981 */ /* 0x000ea8000c1e1900 */
[----:B------:R-:W2:Y:S01]  /*0cf0*/  LDG.E R12, desc[UR6][R18.64] ;  /* 0x00000006120c7981 */ /* 0x000ea2000c1e1900 */
[----:B------:R-:W-:Y:S02]  /*0d00*/  @!P0 IMAD.MOV.U32 R0, RZ, RZ, R23 ;  /* 0x000000ffff008224 */ /* 0x000fe400078e0017 */
[----:B---3--:R-:W-:Y:S01]  /*0d10*/  IMAD.WIDE R20, R6, 0x4, R18 ;  /* 0x0000000406147825 */ /* 0x008fe200078e0212 */
[----:B--2---:R-:W-:-:S04]  /*0d20*/  IADD3 R25, PT, PT, R9, R12, RZ ;  /* 0x0000000c09197210 */ /* 0x004fc80007ffe0ff */
[----:B------:R-:W-:-:S13]  /*0d30*/  ISETP.GE.AND P0, PT, R25, R0, PT ;  /* 0x000000001900720c */ /* 0x000fda0003f06270 */
[----:B------:R2:W-:Y:S04]  /*0d40*/  @!P0 STG.E desc[UR6][R2.64], R25 ;  /* 0x0000001902008986 */ /* 0x0005e8000c101906 */
[----:B------:R-:W1:Y:S04]  /*0d50*/  LDG.E R9, desc[UR6][R10.64+0x8] ;  /* 0x000008060a097981 */ /* 0x000e68000c1e1900 */
[----:B------:R-:W1:Y:S01]  /*0d60*/  LDG.E R12, desc[UR6][R20.64] ;  /* 0x00000006140c7981 */ /* 0x000e62000c1e1900 */
[----:B------:R-:W-:Y:S02]  /*0d70*/  @!P0 IMAD.MOV.U32 R0, RZ, RZ, R25 ;  /* 0x000000ffff008224 */ /* 0x000fe400078e0019 */
[----:B------:R-:W-:Y:S01]  /*0d80*/  IMAD.WIDE R14, R6, 0x4, R20 ;  /* 0x00000004060e7825 */ /* 0x000fe200078e0214 */
[----:B-1----:R-:W-:-:S04]  /*0d90*/  IADD3 R23, PT, PT, R9, R12, RZ ;  /* 0x0000000c09177210 */ /* 0x002fc80007ffe0ff */
[----:B------:R-:W-:-:S13]  /*0da0*/  ISETP.GE.AND P0, PT, R23, R0, PT ;  /* 0x000000001700720c */ /* 0x000fda0003f06270 */
[----:B------:R1:W-:Y:S04]  /*0db0*/  @!P0 STG.E desc[UR6][R2.64], R23 ;  /* 0x0000001702008986 */ /* 0x0003e8000c101906 */
[----:B------:R-:W2:Y:S04]  /*0dc0*/  LDG.E R9, desc[UR6][R10.64+0xc] ;  /* 0x00000c060a097981 */ /* 0x000ea8000c1e1900 */
[----:B------:R-:W2:Y:S01]  /*0dd0*/  LDG.E R14, desc[UR6][R14.64] ;  /* 0x000000060e0e7981 */ /* 0x000ea2000c1e1900 */
[----:B------:R-:W-:Y:S01]  /*0de0*/  @!P0 IMAD.MOV.U32 R0, RZ, RZ, R23 ;  /* 0x000000ffff008224 */ /* 0x000fe200078e0017 */
[----:B------:R-:W-:-:S05]  /*0df0*/  LEA R17, R6, R17, 0x2 ;  /* 0x0000001106117211 */ /* 0x000fca00078e10ff */
[----:B------:R-:W-:Y:S01]  /*0e00*/  IMAD.WIDE R18, R17, 0x4, R4 ;  /* 0x0000000411127825 */ /* 0x000fe200078e0204 */
[----:B--2---:R-:W-:-:S03]  /*0e10*/  IADD3 R25, PT, PT, R9, R14, RZ ;  /* 0x0000000e09197210 */ /* 0x004fc60007ffe0ff */
[----:B------:R-:W-:Y:S01]  /*0e20*/  VIADD R9, R13, 0x4 ;  /* 0x000000040d097836 */ /* 0x000fe20000000000 */
[----:B------:R-:W-:-:S03]  /*0e30*/  ISETP.GE.AND P0, PT, R25, R0, PT ;  /* 0x000000001900720c */ /* 0x000fc60003f06270 */
[----:B------:R-:W-:-:S10]  /*0e40*/  IMAD.WIDE R12, R9, 0x4, R4 ;  /* 0x00000004090c7825 */ /* 0x000fd400078e0204 */
[----:B------:R-:W-:Y:S04]  /*0e50*/  @!P0 STG.E desc[UR6][R2.64], R25 ;  /* 0x0000001902008986 */ /* 0x000fe8000c101906 */
[----:B------:R-:W2:Y:S04]  /*0e60*/  LDG.E R16, desc[UR6][R12.64] ;  /* 0x000000060c107981 */ /* 0x000ea8000c1e1900 */
[----:B------:R-:W2:Y:S01]  /*0e70*/  LDG.E R11, desc[UR6][R18.64] ;  /* 0x00000006120b7981 */ /* 0x000ea2000c1e1900 */
[----:B------:R-:W-:Y:S01]  /*0e80*/  @!P0 IMAD.MOV.U32 R0, RZ, RZ, R25 ;  /* 0x000000ffff008224 */ /* 0x000fe200078e0019 */
[----:B--2---:R-:W-:Y:S01]  /*0e90*/  IADD3 R21, PT, PT, R16, R11, RZ ;  /* 0x0000000b10157210 */ /* 0x004fe20007ffe0ff */
[----:B------:R-:W-:-:S03]  /*0ea0*/  IMAD.WIDE R10, R6, 0x4, R18 ;  /* 0x00000004060a7825 */ /* 0x000fc600078e0212 */
        /* <DEDUP_REMOVED lines=9> */
[----:B------:R-:W3:Y:S04]  /*0f40*/  LDG.E R16, desc[UR6][R12.64+0x8] ;  /* 0x000008060c107981 */ /* 0x000ee8000c1e1900 */
[----:B------:R-:W3:Y:S01]  /*0f50*/  LDG.E R19, desc[UR6][R14.64] ;  /* 0x000000060e137981 */ /* 0x000ee2000c1e1900 */
[----:B------:R-:W-:Y:S02]  /*0f60*/  @!P0 IMAD.MOV.U32 R0, RZ, RZ, R23 ;  /* 0x000000ffff008224 */ /* 0x000fe400078e0017 */
[----:B------:R-:W-:Y:S01]  /*0f70*/  IMAD.WIDE R10, R6, 0x4, R14 ;  /* 0x00000004060a7825 */ /* 0x000fe200078e020e */
[----:B---3--:R-:W-:-:S04]  /*0f80*/  IADD3 R19, PT, PT, R16, R19, RZ ;  /* 0x0000001310137210 */ /* 0x008fc80007ffe0ff */
[----:B------:R-:W-:-:S13]  /*0f90*/  ISETP.GE.AND P0, PT, R19, R0, PT ;  /* 0x000000001300720c */ /* 0x000fda0003f06270 */
[----:B------:R1:W-:Y:S04]  /*0fa0*/  @!P0 STG.E desc[UR6][R2.64], R19 ;  /* 0x0000001302008986 */ /* 0x0003e8000c101906 */
[----:B------:R3:W2:Y:S04]  /*0fb0*/  LDG.E R16, desc[UR6][R12.64+0xc] ;  /* 0x00000c060c107981 */ /* 0x0006a8000c1e1900 */
[----:B------:R-:W2:Y:S01]  /*0fc0*/  LDG.E R11, desc[UR6][R10.64] ;  /* 0x000000060a0b7981 */ /* 0x000ea2000c1e1900 */
[----:B------:R-:W-:Y:S01]  /*0fd0*/  @!P0 IMAD.MOV.U32 R0, RZ, RZ, R19 ;  /* 0x000000ffff008224 */ /* 0x000fe200078e0013 */
[----:B------:R-:W-:Y:S01]  /*0fe0*/  PLOP3.LUT P0, PT, PT, PT, PT, 0x8, 0x80 ;  /* 0x000000000080781c */ /* 0x000fe20003f0e170 */
[----:B------:R-:W-:Y:S01]  /*0ff0*/  VIADD R8, R8, 0x4 ;  /* 0x0000000408087836 */ /* 0x000fe20000000000 */
[----:B------:R-:W-:Y:S01]  /*1000*/  LEA R17, R6, R17, 0x2 ;  /* 0x0000001106117211 */ /* 0x000fe200078e10ff */
[----:B---3--:R-:W-:-:S02]  /*1010*/  VIADD R13, R9, 0x4 ;  /* 0x00000004090d7836 */ /* 0x008fc40000000000 */
[----:B------:R-:W-:Y:S01]  /*1020*/  VIADD R8, R8, 0x4 ;  /* 0x0000000408087836 */ /* 0x000fe20000000000 */
[----:B--2---:R-:W-:-:S04]  /*1030*/  IADD3 R21, PT, PT, R16, R11, RZ ;  /* 0x0000000b10157210 */ /* 0x004fc80007ffe0ff */
[----:B------:R-:W-:-:S13]  /*1040*/  ISETP.GE.AND P1, PT, R21, R0, PT ;  /* 0x000000001500720c */ /* 0x000fda0003f26270 */
[----:B------:R1:W-:Y:S01]  /*1050*/  @!P1 STG.E desc[UR6][R2.64], R21 ;  /* 0x0000001502009986 */ /* 0x0003e2000c101906 */
[----:B------:R-:W-:-:S07]  /*1060*/  @!P1 MOV R0, R21 ;  /* 0x0000001500009202 */ /* 0x000fce0000000f00 */
.L_x_4:
[----:B------:R-:W-:-:S13]  /*1070*/  ISETP.LT.OR P0, PT, R8, R7, P0 ;  /* 0x000000070800720c */ /* 0x000fda0000701670 */
[----:B------:R-:W-:Y:S05]  /*1080*/  @!P0 EXIT ;  /* 0x000000000000894d */ /* 0x000fea0003800000 */
[----:B------:R-:W-:-:S04]  /*1090*/  IMAD.WIDE R8, R13, 0x4, R4 ;  /* 0x000000040d087825 */ /* 0x000fc800078e0204 */
[----:B------:R-:W-:Y:S01]  /*10a0*/  IMAD.WIDE R4, R17, 0x4, R4 ;  /* 0x0000000411047825 */ /* 0x000fe200078e0204 */
[----:B------:R-:W2:Y:S04]  /*10b0*/  LDG.E R7, desc[UR6][R8.64] ;  /* 0x0000000608077981 */ /* 0x000ea8000c1e1900 */
[----:B------:R-:W2:Y:S02]  /*10c0*/  LDG.E R10, desc[UR6][R4.64] ;  /* 0x00000006040a7981 */ /* 0x000ea4000c1e1900 */
[----:B--2---:R-:W-:Y:S01]  /*10d0*/  IADD3 R15, PT, PT, R7, R10, RZ ;  /* 0x0000000a070f7210 */ /* 0x004fe20007ffe0ff */
[----:B------:R-:W-:-:S03]  /*10e0*/  IMAD.WIDE R10, R6, 0x4, R4 ;  /* 0x00000004060a7825 */ /* 0x000fc600078e0204 */
[----:B-----5:R-:W-:-:S13]  /*10f0*/  ISETP.GE.AND P0, PT, R15, R0, PT ;  /* 0x000000000f00720c */ /* 0x020fda0003f06270 */
[----:B------:R-:W-:Y:S04]  /*1100*/  @!P0 STG.E desc[UR6][R2.64], R15 ;  /* 0x0000000f02008986 */ /* 0x000fe8000c101906 */
[----:B------:R-:W2:Y:S04]  /*1110*/  LDG.E R7, desc[UR6][R8.64+0x4] ;  /* 0x0000040608077981 */ /* 0x000ea8000c1e1900 */
[----:B------:R-:W2:Y:S01]  /*1120*/  LDG.E R12, desc[UR6][R10.64] ;  /* 0x000000060a0c7981 */ /* 0x000ea2000c1e1900 */
[----:B------:R-:W-:Y:S01]  /*1130*/  @!P0 IMAD.MOV.U32 R0, RZ, RZ, R15 ;  /* 0x000000ffff008224 */ /* 0x000fe200078e000f */
[----:B--2---:R-:W-:Y:S01]  /*1140*/  IADD3 R17, PT, PT, R7, R12, RZ ;  /* 0x0000000c07117210 */ /* 0x004fe20007ffe0ff */
[----:B------:R-:W-:-:S03]  /*1150*/  IMAD.WIDE R12, R6, 0x4, R10 ;  /* 0x00000004060c7825 */ /* 0x000fc600078e020a */
[----:B------:R-:W-:-:S13]  /*1160*/  ISETP.GE.AND P0, PT, R17, R0, PT ;  /* 0x000000001100720c */ /* 0x000fda0003f06270 */
[----:B------:R-:W-:Y:S04]  /*1170*/  @!P0 STG.E desc[UR6][R2.64], R17 ;  /* 0x0000001102008986 */ /* 0x000fe8000c101906 */
[----:B------:R-:W2:Y:S04]  /*1180*/  LDG.E R4, desc[UR6][R8.64+0x8] ;  /* 0x0000080608047981 */ /* 0x000ea8000c1e1900 */
[----:B------:R-:W2:Y:S01]  /*1190*/  LDG.E R5, desc[UR6][R12.64] ;  /* 0x000000060c057981 */ /* 0x000ea2000c1e1900 */
[----:B------:R-:W-:Y:S01]  /*11a0*/  @!P0 MOV R0, R17 ;  /* 0x0000001100008202 */ /* 0x000fe20000000f00 */
[----:B------:R-:W-:-:S04]  /*11b0*/  IMAD.WIDE R6, R6, 0x4, R12 ;  /* 0x0000000406067825 */ /* 0x000fc800078e020c */
[----:B--2---:R-:W-:-:S05]  /*11c0*/  IMAD.IADD R5, R4, 0x1, R5 ;  /* 0x0000000104057824 */ /* 0x004fca00078e0205 */
[----:B------:R-:W-:-:S13]  /*11d0*/  ISETP.GE.AND P0, PT, R5, R0, PT ;  /* 0x000000000500720c */ /* 0x000fda0003f06270 */
[----:B------:R-:W-:Y:S04]  /*11e0*/  @!P0 STG.E desc[UR6][R2.64], R5 ;  /* 0x0000000502008986 */ /* 0x000fe8000c101906 */
[----:B------:R-:W2:Y:S04]  /*11f0*/  LDG.E R4, desc[UR6][R8.64+0xc] ;  /* 0x00000c0608047981 */ /* 0x000ea8000c1e1900 */
[----:B------:R-:W2:Y:S01]  /*1200*/  LDG.E R7, desc[UR6][R6.64] ;  /* 0x0000000606077981 */ /* 0x000ea2000c1e1900 */
[----:B------:R-:W-:Y:S02]  /*1210*/  @!P0 MOV R0, R5 ;  /* 0x0000000500008202 */ /* 0x000fe40000000f00 */
[----:B--2---:R-:W-:-:S04]  /*1220*/  IADD3 R11, PT, PT, R4, R7, RZ ;  /* 0x00000007040b7210 */ /* 0x004fc80007ffe0ff */
[----:B------:R-:W-:-:S13]  /*1230*/  ISETP.GE.AND P0, PT, R11, R0, PT ;  /* 0x000000000b00720c */ /* 0x000fda0003f06270 */
[----:B------:R-:W-:Y:S01]  /*1240*/  @!P0 STG.E desc[UR6][R2.64], R11 ;  /* 0x0000000b02008986 */ /* 0x000fe2000c101906 */
[----:B------:R-:W-:Y:S05]  /*1250*/  EXIT ;  /* 0x000000000000794d */ /* 0x000fea0003800000 */
.L_x_5:
[----:B------:R-:W-:-:S00]  /*1260*/  BRA `(.L_x_5) ;  /* 0xfffffffc00fc7947 */ /* 0x000fc0000383ffff */
[----:B------:R-:W-:-:S00]  /*1270*/  NOP ;  /* 0x0000000000007918 */ /* 0x000fc00000000000 */
        /* <DEDUP_REMOVED lines=8> */
.L_x_6:


//--------------------- .nv.shared.reserved.0     --------------------------
	.section	.nv.shared.reserved.0,"aw",@nobits
	.weak		__nv_reservedSMEM_offset_0_alias
	.size		__nv_reservedSMEM_offset_0_alias, 0, 64
	.other		__nv_reservedSMEM_offset_0_alias,@"STO_CUDA_RESERVED_SHARED STV_DEFAULT"
__nv_reservedSMEM_offset_0_alias:
	.zero		0
	.zero		64


//--------------------- .nv.constant0._Z3caliiiiiiPii --------------------------
	.section	.nv.constant0._Z3caliiiiiiPii,"a",@progbits
	.sectionflags	@""
	.align	4
.nv.constant0._Z3caliiiiiiPii:
	.zero		932


//--------------------- SYMBOLS --------------------------

	.type		.nv.reservedSmem.offset0,@object
	.size		.nv.reservedSmem.offset0,0x4
